//
// Generated by NVIDIA NVVM Compiler
//
// Compiler Build ID: CL-36424714
// Cuda compilation tools, release 13.0, V13.0.88
// Based on NVVM 20.0.0
//

.version 9.0
.target sm_100
.address_size 64

	// .globl	_ZN3cub18CUB_300001_SM_10006detail11EmptyKernelIvEEvv
.global .align 1 .b8 _ZN39_INTERNAL_c75c7740_4_k_cu_8ea72d8a_91224cuda3std3__45__cpo5beginE[1];
.global .align 1 .b8 _ZN39_INTERNAL_c75c7740_4_k_cu_8ea72d8a_91224cuda3std3__45__cpo3endE[1];
.global .align 1 .b8 _ZN39_INTERNAL_c75c7740_4_k_cu_8ea72d8a_91224cuda3std3__45__cpo6cbeginE[1];
.global .align 1 .b8 _ZN39_INTERNAL_c75c7740_4_k_cu_8ea72d8a_91224cuda3std3__45__cpo4cendE[1];
.global .align 1 .b8 _ZN39_INTERNAL_c75c7740_4_k_cu_8ea72d8a_91224cuda3std3__45__cpo6rbeginE[1];
.global .align 1 .b8 _ZN39_INTERNAL_c75c7740_4_k_cu_8ea72d8a_91224cuda3std3__45__cpo4rendE[1];
.global .align 1 .b8 _ZN39_INTERNAL_c75c7740_4_k_cu_8ea72d8a_91224cuda3std3__45__cpo7crbeginE[1];
.global .align 1 .b8 _ZN39_INTERNAL_c75c7740_4_k_cu_8ea72d8a_91224cuda3std3__45__cpo5crendE[1];
.global .align 1 .b8 _ZN39_INTERNAL_c75c7740_4_k_cu_8ea72d8a_91224cuda3std3__441_GLOBAL__N__c75c7740_4_k_cu_8ea72d8a_91226ignoreE[1];
.global .align 1 .b8 _ZN39_INTERNAL_c75c7740_4_k_cu_8ea72d8a_91224cuda3std3__419piecewise_constructE[1];
.global .align 1 .b8 _ZN39_INTERNAL_c75c7740_4_k_cu_8ea72d8a_91224cuda3std3__48in_placeE[1];
.global .align 1 .b8 _ZN39_INTERNAL_c75c7740_4_k_cu_8ea72d8a_91224cuda3std3__47nulloptE[1];
.global .align 1 .b8 _ZN39_INTERNAL_c75c7740_4_k_cu_8ea72d8a_91224cuda3std3__420unreachable_sentinelE[1];
.global .align 1 .b8 _ZN39_INTERNAL_c75c7740_4_k_cu_8ea72d8a_91224cuda3std3__48unexpectE[1];
.global .align 1 .b8 _ZN39_INTERNAL_c75c7740_4_k_cu_8ea72d8a_91224cuda3std6ranges3__45__cpo4swapE[1];
.global .align 1 .b8 _ZN39_INTERNAL_c75c7740_4_k_cu_8ea72d8a_91224cuda3std6ranges3__45__cpo9iter_moveE[1];
.global .align 1 .b8 _ZN39_INTERNAL_c75c7740_4_k_cu_8ea72d8a_91224cuda3std6ranges3__45__cpo5beginE[1];
.global .align 1 .b8 _ZN39_INTERNAL_c75c7740_4_k_cu_8ea72d8a_91224cuda3std6ranges3__45__cpo3endE[1];
.global .align 1 .b8 _ZN39_INTERNAL_c75c7740_4_k_cu_8ea72d8a_91224cuda3std6ranges3__45__cpo6cbeginE[1];
.global .align 1 .b8 _ZN39_INTERNAL_c75c7740_4_k_cu_8ea72d8a_91224cuda3std6ranges3__45__cpo4cendE[1];
.global .align 1 .b8 _ZN39_INTERNAL_c75c7740_4_k_cu_8ea72d8a_91224cuda3std6ranges3__45__cpo7advanceE[1];
.global .align 1 .b8 _ZN39_INTERNAL_c75c7740_4_k_cu_8ea72d8a_91224cuda3std6ranges3__45__cpo9iter_swapE[1];
.global .align 1 .b8 _ZN39_INTERNAL_c75c7740_4_k_cu_8ea72d8a_91224cuda3std6ranges3__45__cpo4nextE[1];
.global .align 1 .b8 _ZN39_INTERNAL_c75c7740_4_k_cu_8ea72d8a_91224cuda3std6ranges3__45__cpo4prevE[1];
.global .align 1 .b8 _ZN39_INTERNAL_c75c7740_4_k_cu_8ea72d8a_91224cuda3std6ranges3__45__cpo4dataE[1];
.global .align 1 .b8 _ZN39_INTERNAL_c75c7740_4_k_cu_8ea72d8a_91224cuda3std6ranges3__45__cpo5cdataE[1];
.global .align 1 .b8 _ZN39_INTERNAL_c75c7740_4_k_cu_8ea72d8a_91224cuda3std6ranges3__45__cpo4sizeE[1];
.global .align 1 .b8 _ZN39_INTERNAL_c75c7740_4_k_cu_8ea72d8a_91224cuda3std6ranges3__45__cpo5ssizeE[1];
.global .align 1 .b8 _ZN39_INTERNAL_c75c7740_4_k_cu_8ea72d8a_91224cuda3std6ranges3__45__cpo8distanceE[1];
.global .align 1 .b8 _ZN39_INTERNAL_c75c7740_4_k_cu_8ea72d8a_91226thrust24THRUST_300001_SM_1000_NS8cuda_cub3parE[1];
.global .align 1 .b8 _ZN39_INTERNAL_c75c7740_4_k_cu_8ea72d8a_91226thrust24THRUST_300001_SM_1000_NS8cuda_cub10par_nosyncE[1];
.global .align 1 .b8 _ZN39_INTERNAL_c75c7740_4_k_cu_8ea72d8a_91226thrust24THRUST_300001_SM_1000_NS6system6detail10sequential3seqE[1];
.global .align 1 .b8 _ZN39_INTERNAL_c75c7740_4_k_cu_8ea72d8a_91226thrust24THRUST_300001_SM_1000_NS6system3cpp3parE[1];
.global .align 1 .b8 _ZN39_INTERNAL_c75c7740_4_k_cu_8ea72d8a_91226thrust24THRUST_300001_SM_1000_NS12placeholders2_1E[1];
.global .align 1 .b8 _ZN39_INTERNAL_c75c7740_4_k_cu_8ea72d8a_91226thrust24THRUST_300001_SM_1000_NS12placeholders2_2E[1];
.global .align 1 .b8 _ZN39_INTERNAL_c75c7740_4_k_cu_8ea72d8a_91226thrust24THRUST_300001_SM_1000_NS12placeholders2_3E[1];
.global .align 1 .b8 _ZN39_INTERNAL_c75c7740_4_k_cu_8ea72d8a_91226thrust24THRUST_300001_SM_1000_NS12placeholders2_4E[1];
.global .align 1 .b8 _ZN39_INTERNAL_c75c7740_4_k_cu_8ea72d8a_91226thrust24THRUST_300001_SM_1000_NS12placeholders2_5E[1];
.global .align 1 .b8 _ZN39_INTERNAL_c75c7740_4_k_cu_8ea72d8a_91226thrust24THRUST_300001_SM_1000_NS12placeholders2_6E[1];
.global .align 1 .b8 _ZN39_INTERNAL_c75c7740_4_k_cu_8ea72d8a_91226thrust24THRUST_300001_SM_1000_NS12placeholders2_7E[1];
.global .align 1 .b8 _ZN39_INTERNAL_c75c7740_4_k_cu_8ea72d8a_91226thrust24THRUST_300001_SM_1000_NS12placeholders2_8E[1];
.global .align 1 .b8 _ZN39_INTERNAL_c75c7740_4_k_cu_8ea72d8a_91226thrust24THRUST_300001_SM_1000_NS12placeholders2_9E[1];
.global .align 1 .b8 _ZN39_INTERNAL_c75c7740_4_k_cu_8ea72d8a_91226thrust24THRUST_300001_SM_1000_NS12placeholders3_10E[1];
.global .align 1 .b8 _ZN39_INTERNAL_c75c7740_4_k_cu_8ea72d8a_91226thrust24THRUST_300001_SM_1000_NS3seqE[1];
.global .align 1 .b8 _ZN39_INTERNAL_c75c7740_4_k_cu_8ea72d8a_91226thrust24THRUST_300001_SM_1000_NS6deviceE[1];

.visible .entry _ZN3cub18CUB_300001_SM_10006detail11EmptyKernelIvEEvv()
{


	ret;

}


// ===== COMPILED SASS (sm_100) =====

	.target	sm_100

	.elftype	@"ET_EXEC"


//--------------------- .note.nv.tkinfo           --------------------------
	.section	.note.nv.tkinfo,"",@"SHT_NOTE"
	.sectionflags	@"SHF_NOTE_NV_TKINFO"
	.tkinfo
        /*0018*/ 	.word	0x00000002
        /*0030*/ 	.string	""
        /*0030*/ 	.string	"ptxas"
        /*0030*/ 	.string	"Cuda compilation tools, release 13.0, V13.0.88"
        /*0030*/ 	.string	"Build cuda_13.0.r13.0/compiler.36424714_0"
        /*0030*/ 	.string	"-arch sm_100 -m 64 "



//--------------------- .note.nv.cuinfo           --------------------------
	.section	.note.nv.cuinfo,"",@"SHT_NOTE"
	.sectionflags	@"SHF_NOTE_NV_CUINFO"
        /*0018*/ 	.short	0x0002
        /*001a*/ 	.short	0x0064
        /*001c*/ 	.short	0x0082
	.zero		2


//--------------------- .nv.info                  --------------------------
	.section	.nv.info,"",@"SHT_CUDA_INFO"
	.align	4


	//----- nvinfo : EIATTR_REGCOUNT
	.align		4
        /*0000*/ 	.byte	0x04, 0x2f
        /*0002*/ 	.short	(.L_46 - .L_45)
	.align		4
.L_45:
        /*0004*/ 	.word	index@(_ZN3cub18CUB_300001_SM_10006detail11EmptyKernelIvEEvv)
        /*0008*/ 	.word	0x00000004


	//----- nvinfo : EIATTR_FRAME_SIZE
	.align		4
.L_46:
        /*000c*/ 	.byte	0x04, 0x11
        /*000e*/ 	.short	(.L_48 - .L_47)
	.align		4
.L_47:
        /*0010*/ 	.word	index@(_ZN3cub18CUB_300001_SM_10006detail11EmptyKernelIvEEvv)
        /*0014*/ 	.word	0x00000000


	//----- nvinfo : EIATTR_MIN_STACK_SIZE
	.align		4
.L_48:
        /*0018*/ 	.byte	0x04, 0x12
        /*001a*/ 	.short	(.L_50 - .L_49)
	.align		4
.L_49:
        /*001c*/ 	.word	index@(_ZN3cub18CUB_300001_SM_10006detail11EmptyKernelIvEEvv)
        /*0020*/ 	.word	0x00000000
.L_50:


//--------------------- .nv.compat                --------------------------
	.section	.nv.compat,"",@"SHT_CUDA_COMPAT_INFO"
	.align	4
        /*0000*/ 	.byte	0x02, 0x09, 0x00, 0x00, 0x02, 0x02, 0x01, 0x00, 0x02, 0x05, 0x05, 0x00, 0x03, 0x07, 0x01, 0x01
        /*0010*/ 	.byte	0x02, 0x03, 0x00, 0x00, 0x02, 0x06, 0x01, 0x00, 0x04, 0x0b, 0x08, 0x00, 0x09, 0x00, 0x00, 0x00
        /*0020*/ 	.byte	0x00, 0x00, 0x00, 0x00


//--------------------- .nv.info._ZN3cub18CUB_300001_SM_10006detail11EmptyKernelIvEEvv --------------------------
	.section	.nv.info._ZN3cub18CUB_300001_SM_10006detail11EmptyKernelIvEEvv,"",@"SHT_CUDA_INFO"
	.sectionflags	@""
	.align	4


	//----- nvinfo : EIATTR_CUDA_API_VERSION
	.align		4
        /*0000*/ 	.byte	0x04, 0x37
        /*0002*/ 	.short	(.L_52 - .L_51)
.L_51:
        /*0004*/ 	.word	0x00000082


	//----- nvinfo : EIATTR_SPARSE_MMA_MASK
	.align		4
.L_52:
        /*0008*/ 	.byte	0x03, 0x50
        /*000a*/ 	.short	0x0000


	//----- nvinfo : EIATTR_MAXREG_COUNT
	.align		4
        /*000c*/ 	.byte	0x03, 0x1b
        /*000e*/ 	.short	0x00ff


	//----- nvinfo : EIATTR_MERCURY_ISA_VERSION
	.align		4
        /*0010*/ 	.byte	0x03, 0x5f
        /*0012*/ 	.short	0x0101


	//----- nvinfo : EIATTR_VRC_CTA_INIT_COUNT
	.align		4
        /*0014*/ 	.byte	0x02, 0x4a
	.zero		1
	.zero		1


	//----- nvinfo : EIATTR_EXIT_INSTR_OFFSETS
	.align		4
        /*0018*/ 	.byte	0x04, 0x1c
        /*001a*/ 	.short	(.L_54 - .L_53)


	//   ....[0]....
.L_53:
        /*001c*/ 	.word	0x00000010


	//----- nvinfo : EIATTR_SW_WAR
	.align		4
.L_54:
        /*0020*/ 	.byte	0x04, 0x36
        /*0022*/ 	.short	(.L_56 - .L_55)
.L_55:
        /*0024*/ 	.word	0x00000008
.L_56:


//--------------------- .nv.callgraph             --------------------------
	.section	.nv.callgraph,"",@"SHT_CUDA_CALLGRAPH"
	.align	4
	.sectionentsize	8
	.align		4
        /*0000*/ 	.word	0x00000000
	.align		4
        /*0004*/ 	.word	0xffffffff
	.align		4
        /*0008*/ 	.word	0x00000000
	.align		4
        /*000c*/ 	.word	0xfffffffe
	.align		4
        /*0010*/ 	.word	0x00000000
	.align		4
        /*0014*/ 	.word	0xfffffffd
	.align		4
        /*0018*/ 	.word	0x00000000
	.align		4
        /*001c*/ 	.word	0xfffffffc


//--------------------- .nv.constant4             --------------------------
	.section	.nv.constant4,"a",@progbits
	.align	8
	.align		8
.nv.constant4:
        /*0000*/ 	.dword	_ZN39_INTERNAL_c75c7740_4_k_cu_8ea72d8a_94344cuda3std3__45__cpo5beginE
	.align		8
        /*0008*/ 	.dword	_ZN39_INTERNAL_c75c7740_4_k_cu_8ea72d8a_94344cuda3std3__45__cpo3endE
	.align		8
        /*0010*/ 	.dword	_ZN39_INTERNAL_c75c7740_4_k_cu_8ea72d8a_94344cuda3std3__45__cpo6cbeginE
	.align		8
        /*0018*/ 	.dword	_ZN39_INTERNAL_c75c7740_4_k_cu_8ea72d8a_94344cuda3std3__45__cpo4cendE
	.align		8
        /*0020*/ 	.dword	_ZN39_INTERNAL_c75c7740_4_k_cu_8ea72d8a_94344cuda3std3__45__cpo6rbeginE
	.align		8
        /*0028*/ 	.dword	_ZN39_INTERNAL_c75c7740_4_k_cu_8ea72d8a_94344cuda3std3__45__cpo4rendE
	.align		8
        /*0030*/ 	.dword	_ZN39_INTERNAL_c75c7740_4_k_cu_8ea72d8a_94344cuda3std3__45__cpo7crbeginE
	.align		8
        /*0038*/ 	.dword	_ZN39_INTERNAL_c75c7740_4_k_cu_8ea72d8a_94344cuda3std3__45__cpo5crendE
	.align		8
        /*0040*/ 	.dword	_ZN39_INTERNAL_c75c7740_4_k_cu_8ea72d8a_94344cuda3std3__441_GLOBAL__N__c75c7740_4_k_cu_8ea72d8a_94346ignoreE
	.align		8
        /*0048*/ 	.dword	_ZN39_INTERNAL_c75c7740_4_k_cu_8ea72d8a_94344cuda3std3__419piecewise_constructE
	.align		8
        /*0050*/ 	.dword	_ZN39_INTERNAL_c75c7740_4_k_cu_8ea72d8a_94344cuda3std3__48in_placeE
	.align		8
        /*0058*/ 	.dword	_ZN39_INTERNAL_c75c7740_4_k_cu_8ea72d8a_94344cuda3std3__47nulloptE
	.align		8
        /*0060*/ 	.dword	_ZN39_INTERNAL_c75c7740_4_k_cu_8ea72d8a_94344cuda3std3__420unreachable_sentinelE
	.align		8
        /*0068*/ 	.dword	_ZN39_INTERNAL_c75c7740_4_k_cu_8ea72d8a_94344cuda3std3__48unexpectE
	.align		8
        /*0070*/ 	.dword	_ZN39_INTERNAL_c75c7740_4_k_cu_8ea72d8a_94344cuda3std6ranges3__45__cpo4swapE
	.align		8
        /*0078*/ 	.dword	_ZN39_INTERNAL_c75c7740_4_k_cu_8ea72d8a_94344cuda3std6ranges3__45__cpo9iter_moveE
	.align		8
        /*0080*/ 	.dword	_ZN39_INTERNAL_c75c7740_4_k_cu_8ea72d8a_94344cuda3std6ranges3__45__cpo5beginE
	.align		8
        /*0088*/ 	.dword	_ZN39_INTERNAL_c75c7740_4_k_cu_8ea72d8a_94344cuda3std6ranges3__45__cpo3endE
	.align		8
        /*0090*/ 	.dword	_ZN39_INTERNAL_c75c7740_4_k_cu_8ea72d8a_94344cuda3std6ranges3__45__cpo6cbeginE
	.align		8
        /*0098*/ 	.dword	_ZN39_INTERNAL_c75c7740_4_k_cu_8ea72d8a_94344cuda3std6ranges3__45__cpo4cendE
	.align		8
        /*00a0*/ 	.dword	_ZN39_INTERNAL_c75c7740_4_k_cu_8ea72d8a_94344cuda3std6ranges3__45__cpo7advanceE
	.align		8
        /*00a8*/ 	.dword	_ZN39_INTERNAL_c75c7740_4_k_cu_8ea72d8a_94344cuda3std6ranges3__45__cpo9iter_swapE
	.align		8
        /*00b0*/ 	.dword	_ZN39_INTERNAL_c75c7740_4_k_cu_8ea72d8a_94344cuda3std6ranges3__45__cpo4nextE
	.align		8
        /*00b8*/ 	.dword	_ZN39_INTERNAL_c75c7740_4_k_cu_8ea72d8a_94344cuda3std6ranges3__45__cpo4prevE
	.align		8
        /*00c0*/ 	.dword	_ZN39_INTERNAL_c75c7740_4_k_cu_8ea72d8a_94344cuda3std6ranges3__45__cpo4dataE
	.align		8
        /*00c8*/ 	.dword	_ZN39_INTERNAL_c75c7740_4_k_cu_8ea72d8a_94344cuda3std6ranges3__45__cpo5cdataE
	.align		8
        /*00d0*/ 	.dword	_ZN39_INTERNAL_c75c7740_4_k_cu_8ea72d8a_94344cuda3std6ranges3__45__cpo4sizeE
	.align		8
        /*00d8*/ 	.dword	_ZN39_INTERNAL_c75c7740_4_k_cu_8ea72d8a_94344cuda3std6ranges3__45__cpo5ssizeE
	.align		8
        /*00e0*/ 	.dword	_ZN39_INTERNAL_c75c7740_4_k_cu_8ea72d8a_94344cuda3std6ranges3__45__cpo8distanceE
	.align		8
        /*00e8*/ 	.dword	_ZN39_INTERNAL_c75c7740_4_k_cu_8ea72d8a_94346thrust24THRUST_300001_SM_1000_NS8cuda_cub3parE
	.align		8
        /*00f0*/ 	.dword	_ZN39_INTERNAL_c75c7740_4_k_cu_8ea72d8a_94346thrust24THRUST_300001_SM_1000_NS8cuda_cub10par_nosyncE
	.align		8
        /*00f8*/ 	.dword	_ZN39_INTERNAL_c75c7740_4_k_cu_8ea72d8a_94346thrust24THRUST_300001_SM_1000_NS6system6detail10sequential3seqE
	.align		8
        /*0100*/ 	.dword	_ZN39_INTERNAL_c75c7740_4_k_cu_8ea72d8a_94346thrust24THRUST_300001_SM_1000_NS6system3cpp3parE
	.align		8
        /*0108*/ 	.dword	_ZN39_INTERNAL_c75c7740_4_k_cu_8ea72d8a_94346thrust24THRUST_300001_SM_1000_NS12placeholders2_1E
	.align		8
        /*0110*/ 	.dword	_ZN39_INTERNAL_c75c7740_4_k_cu_8ea72d8a_94346thrust24THRUST_300001_SM_1000_NS12placeholders2_2E
	.align		8
        /*0118*/ 	.dword	_ZN39_INTERNAL_c75c7740_4_k_cu_8ea72d8a_94346thrust24THRUST_300001_SM_1000_NS12placeholders2_3E
	.align		8
        /*0120*/ 	.dword	_ZN39_INTERNAL_c75c7740_4_k_cu_8ea72d8a_94346thrust24THRUST_300001_SM_1000_NS12placeholders2_4E
	.align		8
        /*0128*/ 	.dword	_ZN39_INTERNAL_c75c7740_4_k_cu_8ea72d8a_94346thrust24THRUST_300001_SM_1000_NS12placeholders2_5E
	.align		8
        /*0130*/ 	.dword	_ZN39_INTERNAL_c75c7740_4_k_cu_8ea72d8a_94346thrust24THRUST_300001_SM_1000_NS12placeholders2_6E
	.align		8
        /*0138*/ 	.dword	_ZN39_INTERNAL_c75c7740_4_k_cu_8ea72d8a_94346thrust24THRUST_300001_SM_1000_NS12placeholders2_7E
	.align		8
        /*0140*/ 	.dword	_ZN39_INTERNAL_c75c7740_4_k_cu_8ea72d8a_94346thrust24THRUST_300001_SM_1000_NS12placeholders2_8E
	.align		8
        /*0148*/ 	.dword	_ZN39_INTERNAL_c75c7740_4_k_cu_8ea72d8a_94346thrust24THRUST_300001_SM_1000_NS12placeholders2_9E
	.align		8
        /*0150*/ 	.dword	_ZN39_INTERNAL_c75c7740_4_k_cu_8ea72d8a_94346thrust24THRUST_300001_SM_1000_NS12placeholders3_10E
	.align		8
        /*0158*/ 	.dword	_ZN39_INTERNAL_c75c7740_4_k_cu_8ea72d8a_94346thrust24THRUST_300001_SM_1000_NS3seqE
	.align		8
        /*0160*/ 	.dword	_ZN39_INTERNAL_c75c7740_4_k_cu_8ea72d8a_94346thrust24THRUST_300001_SM_1000_NS6deviceE


//--------------------- .text._ZN3cub18CUB_300001_SM_10006detail11EmptyKernelIvEEvv --------------------------
	.section	.text._ZN3cub18CUB_300001_SM_10006detail11EmptyKernelIvEEvv,"ax",@progbits
	.align	128
        .global         _ZN3cub18CUB_300001_SM_10006detail11EmptyKernelIvEEvv
        .type           _ZN3cub18CUB_300001_SM_10006detail11EmptyKernelIvEEvv,@function
        .size           _ZN3cub18CUB_300001_SM_10006detail11EmptyKernelIvEEvv,(.L_x_1 - _ZN3cub18CUB_300001_SM_10006detail11EmptyKernelIvEEvv)
        .other          _ZN3cub18CUB_300001_SM_10006detail11EmptyKernelIvEEvv,@"STO_CUDA_ENTRY STV_DEFAULT"
_ZN3cub18CUB_300001_SM_10006detail11EmptyKernelIvEEvv:
.text._ZN3cub18CUB_300001_SM_10006detail11EmptyKernelIvEEvv:
[----:B------:R-:W-:Y:S01]  /*0000*/  LDC R1, c[0x0][0x37c] ;  /* 0x0000df00ff017b82 */ /* 0x000fe20000000800 */
[----:B------:R-:W-:Y:S05]  /*0010*/  EXIT ;  /* 0x000000000000794d */ /* 0x000fea0003800000 */
.L_x_0:
[----:B------:R-:W-:-:S00]  /*0020*/  BRA `(.L_x_0) ;  /* 0xfffffffc00fc7947 */ /* 0x000fc0000383ffff */
[----:B------:R-:W-:-:S00]  /*0030*/  NOP ;  /* 0x0000000000007918 */ /* 0x000fc00000000000 */
        /* <DEDUP_REMOVED lines=12> */
.L_x_1:


//--------------------- .nv.shared.reserved.0     --------------------------
	.section	.nv.shared.reserved.0,"aw",@nobits
	.weak		__nv_reservedSMEM_offset_0_alias
	.size		__nv_reservedSMEM_offset_0_alias, 0, 64
	.other		__nv_reservedSMEM_offset_0_alias,@"STO_CUDA_RESERVED_SHARED STV_DEFAULT"
__nv_reservedSMEM_offset_0_alias:
	.zero		0
	.zero		64


//--------------------- .nv.global                --------------------------
	.section	.nv.global,"aw",@nobits
.nv.global:
	.type		_ZN39_INTERNAL_c75c7740_4_k_cu_8ea72d8a_94346thrust24THRUST_300001_SM_1000_NS12placeholders2_8E,@object
	.size		_ZN39_INTERNAL_c75c7740_4_k_cu_8ea72d8a_94346thrust24THRUST_300001_SM_1000_NS12placeholders2_8E,(_ZN39_INTERNAL_c75c7740_4_k_cu_8ea72d8a_94344cuda3std3__441_GLOBAL__N__c75c7740_4_k_cu_8ea72d8a_94346ignoreE - _ZN39_INTERNAL_c75c7740_4_k_cu_8ea72d8a_94346thrust24THRUST_300001_SM_1000_NS12placeholders2_8E)
_ZN39_INTERNAL_c75c7740_4_k_cu_8ea72d8a_94346thrust24THRUST_300001_SM_1000_NS12placeholders2_8E:
	.zero		1
	.type		_ZN39_INTERNAL_c75c7740_4_k_cu_8ea72d8a_94344cuda3std3__441_GLOBAL__N__c75c7740_4_k_cu_8ea72d8a_94346ignoreE,@object
	.size		_ZN39_INTERNAL_c75c7740_4_k_cu_8ea72d8a_94344cuda3std3__441_GLOBAL__N__c75c7740_4_k_cu_8ea72d8a_94346ignoreE,(_ZN39_INTERNAL_c75c7740_4_k_cu_8ea72d8a_94344cuda3std6ranges3__45__cpo4dataE - _ZN39_INTERNAL_c75c7740_4_k_cu_8ea72d8a_94344cuda3std3__441_GLOBAL__N__c75c7740_4_k_cu_8ea72d8a_94346ignoreE)
_ZN39_INTERNAL_c75c7740_4_k_cu_8ea72d8a_94344cuda3std3__441_GLOBAL__N__c75c7740_4_k_cu_8ea72d8a_94346ignoreE:
	.zero		1
	.type		_ZN39_INTERNAL_c75c7740_4_k_cu_8ea72d8a_94344cuda3std6ranges3__45__cpo4dataE,@object
	.size		_ZN39_INTERNAL_c75c7740_4_k_cu_8ea72d8a_94344cuda3std6ranges3__45__cpo4dataE,(_ZN39_INTERNAL_c75c7740_4_k_cu_8ea72d8a_94346thrust24THRUST_300001_SM_1000_NS6system3cpp3parE - _ZN39_INTERNAL_c75c7740_4_k_cu_8ea72d8a_94344cuda3std6ranges3__45__cpo4dataE)
_ZN39_INTERNAL_c75c7740_4_k_cu_8ea72d8a_94344cuda3std6ranges3__45__cpo4dataE:
	.zero		1
	.type		_ZN39_INTERNAL_c75c7740_4_k_cu_8ea72d8a_94346thrust24THRUST_300001_SM_1000_NS6system3cpp3parE,@object
	.size		_ZN39_INTERNAL_c75c7740_4_k_cu_8ea72d8a_94346thrust24THRUST_300001_SM_1000_NS6system3cpp3parE,(_ZN39_INTERNAL_c75c7740_4_k_cu_8ea72d8a_94344cuda3std3__45__cpo5beginE - _ZN39_INTERNAL_c75c7740_4_k_cu_8ea72d8a_94346thrust24THRUST_300001_SM_1000_NS6system3cpp3parE)
_ZN39_INTERNAL_c75c7740_4_k_cu_8ea72d8a_94346thrust24THRUST_300001_SM_1000_NS6system3cpp3parE:
	.zero		1
	.type		_ZN39_INTERNAL_c75c7740_4_k_cu_8ea72d8a_94344cuda3std3__45__cpo5beginE,@object
	.size		_ZN39_INTERNAL_c75c7740_4_k_cu_8ea72d8a_94344cuda3std3__45__cpo5beginE,(_ZN39_INTERNAL_c75c7740_4_k_cu_8ea72d8a_94344cuda3std6ranges3__45__cpo5beginE - _ZN39_INTERNAL_c75c7740_4_k_cu_8ea72d8a_94344cuda3std3__45__cpo5beginE)
_ZN39_INTERNAL_c75c7740_4_k_cu_8ea72d8a_94344cuda3std3__45__cpo5beginE:
	.zero		1
	.type		_ZN39_INTERNAL_c75c7740_4_k_cu_8ea72d8a_94344cuda3std6ranges3__45__cpo5beginE,@object
	.size		_ZN39_INTERNAL_c75c7740_4_k_cu_8ea72d8a_94344cuda3std6ranges3__45__cpo5beginE,(_ZN39_INTERNAL_c75c7740_4_k_cu_8ea72d8a_94346thrust24THRUST_300001_SM_1000_NS6deviceE - _ZN39_INTERNAL_c75c7740_4_k_cu_8ea72d8a_94344cuda3std6ranges3__45__cpo5beginE)
_ZN39_INTERNAL_c75c7740_4_k_cu_8ea72d8a_94344cuda3std6ranges3__45__cpo5beginE:
	.zero		1
	.type		_ZN39_INTERNAL_c75c7740_4_k_cu_8ea72d8a_94346thrust24THRUST_300001_SM_1000_NS6deviceE,@object
	.size		_ZN39_INTERNAL_c75c7740_4_k_cu_8ea72d8a_94346thrust24THRUST_300001_SM_1000_NS6deviceE,(_ZN39_INTERNAL_c75c7740_4_k_cu_8ea72d8a_94344cuda3std3__420unreachable_sentinelE - _ZN39_INTERNAL_c75c7740_4_k_cu_8ea72d8a_94346thrust24THRUST_300001_SM_1000_NS6deviceE)
_ZN39_INTERNAL_c75c7740_4_k_cu_8ea72d8a_94346thrust24THRUST_300001_SM_1000_NS6deviceE:
	.zero		1
	.type		_ZN39_INTERNAL_c75c7740_4_k_cu_8ea72d8a_94344cuda3std3__420unreachable_sentinelE,@object
	.size		_ZN39_INTERNAL_c75c7740_4_k_cu_8ea72d8a_94344cuda3std3__420unreachable_sentinelE,(_ZN39_INTERNAL_c75c7740_4_k_cu_8ea72d8a_94344cuda3std6ranges3__45__cpo8distanceE - _ZN39_INTERNAL_c75c7740_4_k_cu_8ea72d8a_94344cuda3std3__420unreachable_sentinelE)
_ZN39_INTERNAL_c75c7740_4_k_cu_8ea72d8a_94344cuda3std3__420unreachable_sentinelE:
	.zero		1
	.type		_ZN39_INTERNAL_c75c7740_4_k_cu_8ea72d8a_94344cuda3std6ranges3__45__cpo8distanceE,@object
	.size		_ZN39_INTERNAL_c75c7740_4_k_cu_8ea72d8a_94344cuda3std6ranges3__45__cpo8distanceE,(_ZN39_INTERNAL_c75c7740_4_k_cu_8ea72d8a_94346thrust24THRUST_300001_SM_1000_NS12placeholders2_4E - _ZN39_INTERNAL_c75c7740_4_k_cu_8ea72d8a_94344cuda3std6ranges3__45__cpo8distanceE)
_ZN39_INTERNAL_c75c7740_4_k_cu_8ea72d8a_94344cuda3std6ranges3__45__cpo8distanceE:
	.zero		1
	.type		_ZN39_INTERNAL_c75c7740_4_k_cu_8ea72d8a_94346thrust24THRUST_300001_SM_1000_NS12placeholders2_4E,@object
	.size		_ZN39_INTERNAL_c75c7740_4_k_cu_8ea72d8a_94346thrust24THRUST_300001_SM_1000_NS12placeholders2_4E,(_ZN39_INTERNAL_c75c7740_4_k_cu_8ea72d8a_94344cuda3std3__45__cpo6rbeginE - _ZN39_INTERNAL_c75c7740_4_k_cu_8ea72d8a_94346thrust24THRUST_300001_SM_1000_NS12placeholders2_4E)
_ZN39_INTERNAL_c75c7740_4_k_cu_8ea72d8a_94346thrust24THRUST_300001_SM_1000_NS12placeholders2_4E:
	.zero		1
	.type		_ZN39_INTERNAL_c75c7740_4_k_cu_8ea72d8a_94344cuda3std3__45__cpo6rbeginE,@object
	.size		_ZN39_INTERNAL_c75c7740_4_k_cu_8ea72d8a_94344cuda3std3__45__cpo6rbeginE,(_ZN39_INTERNAL_c75c7740_4_k_cu_8ea72d8a_94344cuda3std6ranges3__45__cpo7advanceE - _ZN39_INTERNAL_c75c7740_4_k_cu_8ea72d8a_94344cuda3std3__45__cpo6rbeginE)
_ZN39_INTERNAL_c75c7740_4_k_cu_8ea72d8a_94344cuda3std3__45__cpo6rbeginE:
	.zero		1
	.type		_ZN39_INTERNAL_c75c7740_4_k_cu_8ea72d8a_94344cuda3std6ranges3__45__cpo7advanceE,@object
	.size		_ZN39_INTERNAL_c75c7740_4_k_cu_8ea72d8a_94344cuda3std6ranges3__45__cpo7advanceE,(_ZN39_INTERNAL_c75c7740_4_k_cu_8ea72d8a_94346thrust24THRUST_300001_SM_1000_NS12placeholders3_10E - _ZN39_INTERNAL_c75c7740_4_k_cu_8ea72d8a_94344cuda3std6ranges3__45__cpo7advanceE)
_ZN39_INTERNAL_c75c7740_4_k_cu_8ea72d8a_94344cuda3std6ranges3__45__cpo7advanceE:
	.zero		1
	.type		_ZN39_INTERNAL_c75c7740_4_k_cu_8ea72d8a_94346thrust24THRUST_300001_SM_1000_NS12placeholders3_10E,@object
	.size		_ZN39_INTERNAL_c75c7740_4_k_cu_8ea72d8a_94346thrust24THRUST_300001_SM_1000_NS12placeholders3_10E,(_ZN39_INTERNAL_c75c7740_4_k_cu_8ea72d8a_94344cuda3std3__48in_placeE - _ZN39_INTERNAL_c75c7740_4_k_cu_8ea72d8a_94346thrust24THRUST_300001_SM_1000_NS12placeholders3_10E)
_ZN39_INTERNAL_c75c7740_4_k_cu_8ea72d8a_94346thrust24THRUST_300001_SM_1000_NS12placeholders3_10E:
	.zero		1
	.type		_ZN39_INTERNAL_c75c7740_4_k_cu_8ea72d8a_94344cuda3std3__48in_placeE,@object
	.size		_ZN39_INTERNAL_c75c7740_4_k_cu_8ea72d8a_94344cuda3std3__48in_placeE,(_ZN39_INTERNAL_c75c7740_4_k_cu_8ea72d8a_94344cuda3std6ranges3__45__cpo4sizeE - _ZN39_INTERNAL_c75c7740_4_k_cu_8ea72d8a_94344cuda3std3__48in_placeE)
_ZN39_INTERNAL_c75c7740_4_k_cu_8ea72d8a_94344cuda3std3__48in_placeE:
	.zero		1
	.type		_ZN39_INTERNAL_c75c7740_4_k_cu_8ea72d8a_94344cuda3std6ranges3__45__cpo4sizeE,@object
	.size		_ZN39_INTERNAL_c75c7740_4_k_cu_8ea72d8a_94344cuda3std6ranges3__45__cpo4sizeE,(_ZN39_INTERNAL_c75c7740_4_k_cu_8ea72d8a_94346thrust24THRUST_300001_SM_1000_NS12placeholders2_2E - _ZN39_INTERNAL_c75c7740_4_k_cu_8ea72d8a_94344cuda3std6ranges3__45__cpo4sizeE)
_ZN39_INTERNAL_c75c7740_4_k_cu_8ea72d8a_94344cuda3std6ranges3__45__cpo4sizeE:
	.zero		1
	.type		_ZN39_INTERNAL_c75c7740_4_k_cu_8ea72d8a_94346thrust24THRUST_300001_SM_1000_NS12placeholders2_2E,@object
	.size		_ZN39_INTERNAL_c75c7740_4_k_cu_8ea72d8a_94346thrust24THRUST_300001_SM_1000_NS12placeholders2_2E,(_ZN39_INTERNAL_c75c7740_4_k_cu_8ea72d8a_94344cuda3std3__45__cpo6cbeginE - _ZN39_INTERNAL_c75c7740_4_k_cu_8ea72d8a_94346thrust24THRUST_300001_SM_1000_NS12placeholders2_2E)
_ZN39_INTERNAL_c75c7740_4_k_cu_8ea72d8a_94346thrust24THRUST_300001_SM_1000_NS12placeholders2_2E:
	.zero		1
	.type		_ZN39_INTERNAL_c75c7740_4_k_cu_8ea72d8a_94344cuda3std3__45__cpo6cbeginE,@object
	.size		_ZN39_INTERNAL_c75c7740_4_k_cu_8ea72d8a_94344cuda3std3__45__cpo6cbeginE,(_ZN39_INTERNAL_c75c7740_4_k_cu_8ea72d8a_94344cuda3std6ranges3__45__cpo6cbeginE - _ZN39_INTERNAL_c75c7740_4_k_cu_8ea72d8a_94344cuda3std3__45__cpo6cbeginE)
_ZN39_INTERNAL_c75c7740_4_k_cu_8ea72d8a_94344cuda3std3__45__cpo6cbeginE:
	.zero		1
	.type		_ZN39_INTERNAL_c75c7740_4_k_cu_8ea72d8a_94344cuda3std6ranges3__45__cpo6cbeginE,@object
	.size		_ZN39_INTERNAL_c75c7740_4_k_cu_8ea72d8a_94344cuda3std6ranges3__45__cpo6cbeginE,(_ZN39_INTERNAL_c75c7740_4_k_cu_8ea72d8a_94346thrust24THRUST_300001_SM_1000_NS12placeholders2_6E - _ZN39_INTERNAL_c75c7740_4_k_cu_8ea72d8a_94344cuda3std6ranges3__45__cpo6cbeginE)
_ZN39_INTERNAL_c75c7740_4_k_cu_8ea72d8a_94344cuda3std6ranges3__45__cpo6cbeginE:
	.zero		1
	.type		_ZN39_INTERNAL_c75c7740_4_k_cu_8ea72d8a_94346thrust24THRUST_300001_SM_1000_NS12placeholders2_6E,@object
	.size		_ZN39_INTERNAL_c75c7740_4_k_cu_8ea72d8a_94346thrust24THRUST_300001_SM_1000_NS12placeholders2_6E,(_ZN39_INTERNAL_c75c7740_4_k_cu_8ea72d8a_94344cuda3std3__45__cpo7crbeginE - _ZN39_INTERNAL_c75c7740_4_k_cu_8ea72d8a_94346thrust24THRUST_300001_SM_1000_NS12placeholders2_6E)
_ZN39_INTERNAL_c75c7740_4_k_cu_8ea72d8a_94346thrust24THRUST_300001_SM_1000_NS12placeholders2_6E:
	.zero		1
	.type		_ZN39_INTERNAL_c75c7740_4_k_cu_8ea72d8a_94344cuda3std3__45__cpo7crbeginE,@object
	.size		_ZN39_INTERNAL_c75c7740_4_k_cu_8ea72d8a_94344cuda3std3__45__cpo7crbeginE,(_ZN39_INTERNAL_c75c7740_4_k_cu_8ea72d8a_94344cuda3std6ranges3__45__cpo4nextE - _ZN39_INTERNAL_c75c7740_4_k_cu_8ea72d8a_94344cuda3std3__45__cpo7crbeginE)
_ZN39_INTERNAL_c75c7740_4_k_cu_8ea72d8a_94344cuda3std3__45__cpo7crbeginE:
	.zero		1
	.type		_ZN39_INTERNAL_c75c7740_4_k_cu_8ea72d8a_94344cuda3std6ranges3__45__cpo4nextE,@object
	.size		_ZN39_INTERNAL_c75c7740_4_k_cu_8ea72d8a_94344cuda3std6ranges3__45__cpo4nextE,(_ZN39_INTERNAL_c75c7740_4_k_cu_8ea72d8a_94344cuda3std6ranges3__45__cpo4swapE - _ZN39_INTERNAL_c75c7740_4_k_cu_8ea72d8a_94344cuda3std6ranges3__45__cpo4nextE)
_ZN39_INTERNAL_c75c7740_4_k_cu_8ea72d8a_94344cuda3std6ranges3__45__cpo4nextE:
	.zero		1
	.type		_ZN39_INTERNAL_c75c7740_4_k_cu_8ea72d8a_94344cuda3std6ranges3__45__cpo4swapE,@object
	.size		_ZN39_INTERNAL_c75c7740_4_k_cu_8ea72d8a_94344cuda3std6ranges3__45__cpo4swapE,(_ZN39_INTERNAL_c75c7740_4_k_cu_8ea72d8a_94346thrust24THRUST_300001_SM_1000_NS8cuda_cub10par_nosyncE - _ZN39_INTERNAL_c75c7740_4_k_cu_8ea72d8a_94344cuda3std6ranges3__45__cpo4swapE)
_ZN39_INTERNAL_c75c7740_4_k_cu_8ea72d8a_94344cuda3std6ranges3__45__cpo4swapE:
	.zero		1
	.type		_ZN39_INTERNAL_c75c7740_4_k_cu_8ea72d8a_94346thrust24THRUST_300001_SM_1000_NS8cuda_cub10par_nosyncE,@object
	.size		_ZN39_INTERNAL_c75c7740_4_k_cu_8ea72d8a_94346thrust24THRUST_300001_SM_1000_NS8cuda_cub10par_nosyncE,(_ZN39_INTERNAL_c75c7740_4_k_cu_8ea72d8a_94346thrust24THRUST_300001_SM_1000_NS3seqE - _ZN39_INTERNAL_c75c7740_4_k_cu_8ea72d8a_94346thrust24THRUST_300001_SM_1000_NS8cuda_cub10par_nosyncE)
_ZN39_INTERNAL_c75c7740_4_k_cu_8ea72d8a_94346thrust24THRUST_300001_SM_1000_NS8cuda_cub10par_nosyncE:
	.zero		1
	.type		_ZN39_INTERNAL_c75c7740_4_k_cu_8ea72d8a_94346thrust24THRUST_300001_SM_1000_NS3seqE,@object
	.size		_ZN39_INTERNAL_c75c7740_4_k_cu_8ea72d8a_94346thrust24THRUST_300001_SM_1000_NS3seqE,(_ZN39_INTERNAL_c75c7740_4_k_cu_8ea72d8a_94344cuda3std3__47nulloptE - _ZN39_INTERNAL_c75c7740_4_k_cu_8ea72d8a_94346thrust24THRUST_300001_SM_1000_NS3seqE)
_ZN39_INTERNAL_c75c7740_4_k_cu_8ea72d8a_94346thrust24THRUST_300001_SM_1000_NS3seqE:
	.zero		1
	.type		_ZN39_INTERNAL_c75c7740_4_k_cu_8ea72d8a_94344cuda3std3__47nulloptE,@object
	.size		_ZN39_INTERNAL_c75c7740_4_k_cu_8ea72d8a_94344cuda3std3__47nulloptE,(_ZN39_INTERNAL_c75c7740_4_k_cu_8ea72d8a_94344cuda3std6ranges3__45__cpo5ssizeE - _ZN39_INTERNAL_c75c7740_4_k_cu_8ea72d8a_94344cuda3std3__47nulloptE)
_ZN39_INTERNAL_c75c7740_4_k_cu_8ea72d8a_94344cuda3std3__47nulloptE:
	.zero		1
	.type		_ZN39_INTERNAL_c75c7740_4_k_cu_8ea72d8a_94344cuda3std6ranges3__45__cpo5ssizeE,@object
	.size		_ZN39_INTERNAL_c75c7740_4_k_cu_8ea72d8a_94344cuda3std6ranges3__45__cpo5ssizeE,(_ZN39_INTERNAL_c75c7740_4_k_cu_8ea72d8a_94346thrust24THRUST_300001_SM_1000_NS12placeholders2_3E - _ZN39_INTERNAL_c75c7740_4_k_cu_8ea72d8a_94344cuda3std6ranges3__45__cpo5ssizeE)
_ZN39_INTERNAL_c75c7740_4_k_cu_8ea72d8a_94344cuda3std6ranges3__45__cpo5ssizeE:
	.zero		1
	.type		_ZN39_INTERNAL_c75c7740_4_k_cu_8ea72d8a_94346thrust24THRUST_300001_SM_1000_NS12placeholders2_3E,@object
	.size		_ZN39_INTERNAL_c75c7740_4_k_cu_8ea72d8a_94346thrust24THRUST_300001_SM_1000_NS12placeholders2_3E,(_ZN39_INTERNAL_c75c7740_4_k_cu_8ea72d8a_94344cuda3std3__45__cpo4cendE - _ZN39_INTERNAL_c75c7740_4_k_cu_8ea72d8a_94346thrust24THRUST_300001_SM_1000_NS12placeholders2_3E)
_ZN39_INTERNAL_c75c7740_4_k_cu_8ea72d8a_94346thrust24THRUST_300001_SM_1000_NS12placeholders2_3E:
	.zero		1
	.type		_ZN39_INTERNAL_c75c7740_4_k_cu_8ea72d8a_94344cuda3std3__45__cpo4cendE,@object
	.size		_ZN39_INTERNAL_c75c7740_4_k_cu_8ea72d8a_94344cuda3std3__45__cpo4cendE,(_ZN39_INTERNAL_c75c7740_4_k_cu_8ea72d8a_94344cuda3std6ranges3__45__cpo4cendE - _ZN39_INTERNAL_c75c7740_4_k_cu_8ea72d8a_94344cuda3std3__45__cpo4cendE)
_ZN39_INTERNAL_c75c7740_4_k_cu_8ea72d8a_94344cuda3std3__45__cpo4cendE:
	.zero		1
	.type		_ZN39_INTERNAL_c75c7740_4_k_cu_8ea72d8a_94344cuda3std6ranges3__45__cpo4cendE,@object
	.size		_ZN39_INTERNAL_c75c7740_4_k_cu_8ea72d8a_94344cuda3std6ranges3__45__cpo4cendE,(_ZN39_INTERNAL_c75c7740_4_k_cu_8ea72d8a_94346thrust24THRUST_300001_SM_1000_NS12placeholders2_7E - _ZN39_INTERNAL_c75c7740_4_k_cu_8ea72d8a_94344cuda3std6ranges3__45__cpo4cendE)
_ZN39_INTERNAL_c75c7740_4_k_cu_8ea72d8a_94344cuda3std6ranges3__45__cpo4cendE:
	.zero		1
	.type		_ZN39_INTERNAL_c75c7740_4_k_cu_8ea72d8a_94346thrust24THRUST_300001_SM_1000_NS12placeholders2_7E,@object
	.size		_ZN39_INTERNAL_c75c7740_4_k_cu_8ea72d8a_94346thrust24THRUST_300001_SM_1000_NS12placeholders2_7E,(_ZN39_INTERNAL_c75c7740_4_k_cu_8ea72d8a_94344cuda3std3__45__cpo5crendE - _ZN39_INTERNAL_c75c7740_4_k_cu_8ea72d8a_94346thrust24THRUST_300001_SM_1000_NS12placeholders2_7E)
_ZN39_INTERNAL_c75c7740_4_k_cu_8ea72d8a_94346thrust24THRUST_300001_SM_1000_NS12placeholders2_7E:
	.zero		1
	.type		_ZN39_INTERNAL_c75c7740_4_k_cu_8ea72d8a_94344cuda3std3__45__cpo5crendE,@object
	.size		_ZN39_INTERNAL_c75c7740_4_k_cu_8ea72d8a_94344cuda3std3__45__cpo5crendE,(_ZN39_INTERNAL_c75c7740_4_k_cu_8ea72d8a_94344cuda3std6ranges3__45__cpo4prevE - _ZN39_INTERNAL_c75c7740_4_k_cu_8ea72d8a_94344cuda3std3__45__cpo5crendE)
_ZN39_INTERNAL_c75c7740_4_k_cu_8ea72d8a_94344cuda3std3__45__cpo5crendE:
	.zero		1
	.type		_ZN39_INTERNAL_c75c7740_4_k_cu_8ea72d8a_94344cuda3std6ranges3__45__cpo4prevE,@object
	.size		_ZN39_INTERNAL_c75c7740_4_k_cu_8ea72d8a_94344cuda3std6ranges3__45__cpo4prevE,(_ZN39_INTERNAL_c75c7740_4_k_cu_8ea72d8a_94344cuda3std6ranges3__45__cpo9iter_moveE - _ZN39_INTERNAL_c75c7740_4_k_cu_8ea72d8a_94344cuda3std6ranges3__45__cpo4prevE)
_ZN39_INTERNAL_c75c7740_4_k_cu_8ea72d8a_94344cuda3std6ranges3__45__cpo4prevE:
	.zero		1
	.type		_ZN39_INTERNAL_c75c7740_4_k_cu_8ea72d8a_94344cuda3std6ranges3__45__cpo9iter_moveE,@object
	.size		_ZN39_INTERNAL_c75c7740_4_k_cu_8ea72d8a_94344cuda3std6ranges3__45__cpo9iter_moveE,(_ZN39_INTERNAL_c75c7740_4_k_cu_8ea72d8a_94346thrust24THRUST_300001_SM_1000_NS6system6detail10sequential3seqE - _ZN39_INTERNAL_c75c7740_4_k_cu_8ea72d8a_94344cuda3std6ranges3__45__cpo9iter_moveE)
_ZN39_INTERNAL_c75c7740_4_k_cu_8ea72d8a_94344cuda3std6ranges3__45__cpo9iter_moveE:
	.zero		1
	.type		_ZN39_INTERNAL_c75c7740_4_k_cu_8ea72d8a_94346thrust24THRUST_300001_SM_1000_NS6system6detail10sequential3seqE,@object
	.size		_ZN39_INTERNAL_c75c7740_4_k_cu_8ea72d8a_94346thrust24THRUST_300001_SM_1000_NS6system6detail10sequential3seqE,(_ZN39_INTERNAL_c75c7740_4_k_cu_8ea72d8a_94346thrust24THRUST_300001_SM_1000_NS12placeholders2_9E - _ZN39_INTERNAL_c75c7740_4_k_cu_8ea72d8a_94346thrust24THRUST_300001_SM_1000_NS6system6detail10sequential3seqE)
_ZN39_INTERNAL_c75c7740_4_k_cu_8ea72d8a_94346thrust24THRUST_300001_SM_1000_NS6system6detail10sequential3seqE:
	.zero		1
	.type		_ZN39_INTERNAL_c75c7740_4_k_cu_8ea72d8a_94346thrust24THRUST_300001_SM_1000_NS12placeholders2_9E,@object
	.size		_ZN39_INTERNAL_c75c7740_4_k_cu_8ea72d8a_94346thrust24THRUST_300001_SM_1000_NS12placeholders2_9E,(_ZN39_INTERNAL_c75c7740_4_k_cu_8ea72d8a_94344cuda3std3__419piecewise_constructE - _ZN39_INTERNAL_c75c7740_4_k_cu_8ea72d8a_94346thrust24THRUST_300001_SM_1000_NS12placeholders2_9E)
_ZN39_INTERNAL_c75c7740_4_k_cu_8ea72d8a_94346thrust24THRUST_300001_SM_1000_NS12placeholders2_9E:
	.zero		1
	.type		_ZN39_INTERNAL_c75c7740_4_k_cu_8ea72d8a_94344cuda3std3__419piecewise_constructE,@object
	.size		_ZN39_INTERNAL_c75c7740_4_k_cu_8ea72d8a_94344cuda3std3__419piecewise_constructE,(_ZN39_INTERNAL_c75c7740_4_k_cu_8ea72d8a_94344cuda3std6ranges3__45__cpo5cdataE - _ZN39_INTERNAL_c75c7740_4_k_cu_8ea72d8a_94344cuda3std3__419piecewise_constructE)
_ZN39_INTERNAL_c75c7740_4_k_cu_8ea72d8a_94344cuda3std3__419piecewise_constructE:
	.zero		1
	.type		_ZN39_INTERNAL_c75c7740_4_k_cu_8ea72d8a_94344cuda3std6ranges3__45__cpo5cdataE,@object
	.size		_ZN39_INTERNAL_c75c7740_4_k_cu_8ea72d8a_94344cuda3std6ranges3__45__cpo5cdataE,(_ZN39_INTERNAL_c75c7740_4_k_cu_8ea72d8a_94346thrust24THRUST_300001_SM_1000_NS12placeholders2_1E - _ZN39_INTERNAL_c75c7740_4_k_cu_8ea72d8a_94344cuda3std6ranges3__45__cpo5cdataE)
_ZN39_INTERNAL_c75c7740_4_k_cu_8ea72d8a_94344cuda3std6ranges3__45__cpo5cdataE:
	.zero		1
	.type		_ZN39_INTERNAL_c75c7740_4_k_cu_8ea72d8a_94346thrust24THRUST_300001_SM_1000_NS12placeholders2_1E,@object
	.size		_ZN39_INTERNAL_c75c7740_4_k_cu_8ea72d8a_94346thrust24THRUST_300001_SM_1000_NS12placeholders2_1E,(_ZN39_INTERNAL_c75c7740_4_k_cu_8ea72d8a_94344cuda3std3__45__cpo3endE - _ZN39_INTERNAL_c75c7740_4_k_cu_8ea72d8a_94346thrust24THRUST_300001_SM_1000_NS12placeholders2_1E)
_ZN39_INTERNAL_c75c7740_4_k_cu_8ea72d8a_94346thrust24THRUST_300001_SM_1000_NS12placeholders2_1E:
	.zero		1
	.type		_ZN39_INTERNAL_c75c7740_4_k_cu_8ea72d8a_94344cuda3std3__45__cpo3endE,@object
	.size		_ZN39_INTERNAL_c75c7740_4_k_cu_8ea72d8a_94344cuda3std3__45__cpo3endE,(_ZN39_INTERNAL_c75c7740_4_k_cu_8ea72d8a_94344cuda3std6ranges3__45__cpo3endE - _ZN39_INTERNAL_c75c7740_4_k_cu_8ea72d8a_94344cuda3std3__45__cpo3endE)
_ZN39_INTERNAL_c75c7740_4_k_cu_8ea72d8a_94344cuda3std3__45__cpo3endE:
	.zero		1
	.type		_ZN39_INTERNAL_c75c7740_4_k_cu_8ea72d8a_94344cuda3std6ranges3__45__cpo3endE,@object
	.size		_ZN39_INTERNAL_c75c7740_4_k_cu_8ea72d8a_94344cuda3std6ranges3__45__cpo3endE,(_ZN39_INTERNAL_c75c7740_4_k_cu_8ea72d8a_94346thrust24THRUST_300001_SM_1000_NS12placeholders2_5E - _ZN39_INTERNAL_c75c7740_4_k_cu_8ea72d8a_94344cuda3std6ranges3__45__cpo3endE)
_ZN39_INTERNAL_c75c7740_4_k_cu_8ea72d8a_94344cuda3std6ranges3__45__cpo3endE:
	.zero		1
	.type		_ZN39_INTERNAL_c75c7740_4_k_cu_8ea72d8a_94346thrust24THRUST_300001_SM_1000_NS12placeholders2_5E,@object
	.size		_ZN39_INTERNAL_c75c7740_4_k_cu_8ea72d8a_94346thrust24THRUST_300001_SM_1000_NS12placeholders2_5E,(_ZN39_INTERNAL_c75c7740_4_k_cu_8ea72d8a_94344cuda3std3__45__cpo4rendE - _ZN39_INTERNAL_c75c7740_4_k_cu_8ea72d8a_94346thrust24THRUST_300001_SM_1000_NS12placeholders2_5E)
_ZN39_INTERNAL_c75c7740_4_k_cu_8ea72d8a_94346thrust24THRUST_300001_SM_1000_NS12placeholders2_5E:
	.zero		1
	.type		_ZN39_INTERNAL_c75c7740_4_k_cu_8ea72d8a_94344cuda3std3__45__cpo4rendE,@object
	.size		_ZN39_INTERNAL_c75c7740_4_k_cu_8ea72d8a_94344cuda3std3__45__cpo4rendE,(_ZN39_INTERNAL_c75c7740_4_k_cu_8ea72d8a_94344cuda3std6ranges3__45__cpo9iter_swapE - _ZN39_INTERNAL_c75c7740_4_k_cu_8ea72d8a_94344cuda3std3__45__cpo4rendE)
_ZN39_INTERNAL_c75c7740_4_k_cu_8ea72d8a_94344cuda3std3__45__cpo4rendE:
	.zero		1
	.type		_ZN39_INTERNAL_c75c7740_4_k_cu_8ea72d8a_94344cuda3std6ranges3__45__cpo9iter_swapE,@object
	.size		_ZN39_INTERNAL_c75c7740_4_k_cu_8ea72d8a_94344cuda3std6ranges3__45__cpo9iter_swapE,(_ZN39_INTERNAL_c75c7740_4_k_cu_8ea72d8a_94344cuda3std3__48unexpectE - _ZN39_INTERNAL_c75c7740_4_k_cu_8ea72d8a_94344cuda3std6ranges3__45__cpo9iter_swapE)
_ZN39_INTERNAL_c75c7740_4_k_cu_8ea72d8a_94344cuda3std6ranges3__45__cpo9iter_swapE:
	.zero		1
	.type		_ZN39_INTERNAL_c75c7740_4_k_cu_8ea72d8a_94344cuda3std3__48unexpectE,@object
	.size		_ZN39_INTERNAL_c75c7740_4_k_cu_8ea72d8a_94344cuda3std3__48unexpectE,(_ZN39_INTERNAL_c75c7740_4_k_cu_8ea72d8a_94346thrust24THRUST_300001_SM_1000_NS8cuda_cub3parE - _ZN39_INTERNAL_c75c7740_4_k_cu_8ea72d8a_94344cuda3std3__48unexpectE)
_ZN39_INTERNAL_c75c7740_4_k_cu_8ea72d8a_94344cuda3std3__48unexpectE:
	.zero		1
	.type		_ZN39_INTERNAL_c75c7740_4_k_cu_8ea72d8a_94346thrust24THRUST_300001_SM_1000_NS8cuda_cub3parE,@object
	.size		_ZN39_INTERNAL_c75c7740_4_k_cu_8ea72d8a_94346thrust24THRUST_300001_SM_1000_NS8cuda_cub3parE,(.L_29 - _ZN39_INTERNAL_c75c7740_4_k_cu_8ea72d8a_94346thrust24THRUST_300001_SM_1000_NS8cuda_cub3parE)
_ZN39_INTERNAL_c75c7740_4_k_cu_8ea72d8a_94346thrust24THRUST_300001_SM_1000_NS8cuda_cub3parE:
	.zero		1
.L_29:


//--------------------- .nv.constant0._ZN3cub18CUB_300001_SM_10006detail11EmptyKernelIvEEvv --------------------------
	.section	.nv.constant0._ZN3cub18CUB_300001_SM_10006detail11EmptyKernelIvEEvv,"a",@progbits
	.sectionflags	@""
	.align	4
.nv.constant0._ZN3cub18CUB_300001_SM_10006detail11EmptyKernelIvEEvv:
	.zero		896


//--------------------- SYMBOLS --------------------------

	.type		.nv.reservedSmem.offset0,@object
	.size		.nv.reservedSmem.offset0,0x4
